//
// Generated by NVIDIA NVVM Compiler
//
// Compiler Build ID: CL-36424714
// Cuda compilation tools, release 13.0, V13.0.88
// Based on NVVM 20.0.0
//

.version 9.0
.target sm_100
.address_size 64

	// .globl	_Z21per_row_column_kernelPlS_S_ll

.visible .entry _Z21per_row_column_kernelPlS_S_ll(
	.param .u64 .ptr .align 1 _Z21per_row_column_kernelPlS_S_ll_param_0,
	.param .u64 .ptr .align 1 _Z21per_row_column_kernelPlS_S_ll_param_1,
	.param .u64 .ptr .align 1 _Z21per_row_column_kernelPlS_S_ll_param_2,
	.param .u64 _Z21per_row_column_kernelPlS_S_ll_param_3,
	.param .u64 _Z21per_row_column_kernelPlS_S_ll_param_4
)
{
	.reg .pred 	%p<5>;
	.reg .b32 	%r<9>;
	.reg .b64 	%rd<27>;

	ld.param.u64 	%rd8, [_Z21per_row_column_kernelPlS_S_ll_param_0];
	ld.param.u64 	%rd9, [_Z21per_row_column_kernelPlS_S_ll_param_1];
	ld.param.u64 	%rd10, [_Z21per_row_column_kernelPlS_S_ll_param_2];
	ld.param.u64 	%rd11, [_Z21per_row_column_kernelPlS_S_ll_param_3];
	ld.param.u64 	%rd12, [_Z21per_row_column_kernelPlS_S_ll_param_4];
	mov.u32 	%r3, %ctaid.x;
	mov.u32 	%r4, %ntid.x;
	mov.u32 	%r5, %tid.x;
	mad.lo.s32 	%r6, %r3, %r4, %r5;
	cvt.u64.u32 	%rd1, %r6;
	setp.le.s64 	%p1, %rd11, %rd1;
	setp.lt.s64 	%p2, %rd12, 1;
	or.pred  	%p3, %p1, %p2;
	@%p3 bra 	$L__BB0_3;
	mul.lo.s64 	%rd2, %rd12, %rd1;
	cvta.to.global.u64 	%rd3, %rd8;
	cvta.to.global.u64 	%rd4, %rd9;
	cvta.to.global.u64 	%rd5, %rd10;
	mov.b32 	%r8, 0;
	mov.b64 	%rd26, 0;
$L__BB0_2:
	add.s64 	%rd14, %rd26, %rd2;
	shl.b64 	%rd15, %rd14, 3;
	add.s64 	%rd16, %rd3, %rd15;
	ld.global.u64 	%rd17, [%rd16];
	mad.lo.s64 	%rd18, %rd26, %rd11, %rd1;
	shl.b64 	%rd19, %rd18, 3;
	add.s64 	%rd20, %rd4, %rd19;
	ld.global.u64 	%rd21, [%rd20];
	add.s64 	%rd22, %rd21, %rd17;
	sub.s64 	%rd23, %rd21, %rd17;
	mul.lo.s64 	%rd24, %rd22, %rd23;
	add.s64 	%rd25, %rd5, %rd15;
	st.global.u64 	[%rd25], %rd24;
	add.s32 	%r8, %r8, 1;
	cvt.u64.u32 	%rd26, %r8;
	setp.gt.u64 	%p4, %rd12, %rd26;
	@%p4 bra 	$L__BB0_2;
$L__BB0_3:
	ret;

}
	// .globl	_Z21per_column_row_kernelPlS_S_ll
.visible .entry _Z21per_column_row_kernelPlS_S_ll(
	.param .u64 .ptr .align 1 _Z21per_column_row_kernelPlS_S_ll_param_0,
	.param .u64 .ptr .align 1 _Z21per_column_row_kernelPlS_S_ll_param_1,
	.param .u64 .ptr .align 1 _Z21per_column_row_kernelPlS_S_ll_param_2,
	.param .u64 _Z21per_column_row_kernelPlS_S_ll_param_3,
	.param .u64 _Z21per_column_row_kernelPlS_S_ll_param_4
)
{
	.reg .pred 	%p<5>;
	.reg .b32 	%r<12>;
	.reg .b64 	%rd<27>;

	ld.param.u64 	%rd8, [_Z21per_column_row_kernelPlS_S_ll_param_0];
	ld.param.u64 	%rd9, [_Z21per_column_row_kernelPlS_S_ll_param_1];
	ld.param.u64 	%rd10, [_Z21per_column_row_kernelPlS_S_ll_param_2];
	ld.param.u64 	%rd11, [_Z21per_column_row_kernelPlS_S_ll_param_3];
	ld.param.u64 	%rd12, [_Z21per_column_row_kernelPlS_S_ll_param_4];
	mov.u32 	%r3, %ctaid.x;
	mov.u32 	%r4, %ntid.x;
	mov.u32 	%r5, %ntid.y;
	mov.u32 	%r6, %tid.x;
	mov.u32 	%r7, %tid.y;
	mad.lo.s32 	%r8, %r3, %r4, %r6;
	mad.lo.s32 	%r9, %r8, %r5, %r7;
	cvt.u64.u32 	%rd1, %r9;
	setp.le.s64 	%p1, %rd12, %rd1;
	setp.lt.s64 	%p2, %rd11, 1;
	or.pred  	%p3, %p1, %p2;
	@%p3 bra 	$L__BB1_3;
	mul.lo.s64 	%rd2, %rd11, %rd1;
	cvta.to.global.u64 	%rd3, %rd8;
	cvta.to.global.u64 	%rd4, %rd9;
	cvta.to.global.u64 	%rd5, %rd10;
	mov.b32 	%r11, 0;
	mov.b64 	%rd26, 0;
$L__BB1_2:
	mad.lo.s64 	%rd14, %rd26, %rd12, %rd1;
	shl.b64 	%rd15, %rd14, 3;
	add.s64 	%rd16, %rd3, %rd15;
	ld.global.u64 	%rd17, [%rd16];
	add.s64 	%rd18, %rd26, %rd2;
	shl.b64 	%rd19, %rd18, 3;
	add.s64 	%rd20, %rd4, %rd19;
	ld.global.u64 	%rd21, [%rd20];
	add.s64 	%rd22, %rd21, %rd17;
	sub.s64 	%rd23, %rd21, %rd17;
	mul.lo.s64 	%rd24, %rd22, %rd23;
	add.s64 	%rd25, %rd5, %rd15;
	st.global.u64 	[%rd25], %rd24;
	add.s32 	%r11, %r11, 1;
	cvt.u64.u32 	%rd26, %r11;
	setp.gt.u64 	%p4, %rd11, %rd26;
	@%p4 bra 	$L__BB1_2;
$L__BB1_3:
	ret;

}
	// .globl	_Z18per_element_kernelPlS_S_ll
.visible .entry _Z18per_element_kernelPlS_S_ll(
	.param .u64 .ptr .align 1 _Z18per_element_kernelPlS_S_ll_param_0,
	.param .u64 .ptr .align 1 _Z18per_element_kernelPlS_S_ll_param_1,
	.param .u64 .ptr .align 1 _Z18per_element_kernelPlS_S_ll_param_2,
	.param .u64 _Z18per_element_kernelPlS_S_ll_param_3,
	.param .u64 _Z18per_element_kernelPlS_S_ll_param_4
)
{
	.reg .pred 	%p<4>;
	.reg .b32 	%r<10>;
	.reg .b64 	%rd<24>;

	ld.param.u64 	%rd3, [_Z18per_element_kernelPlS_S_ll_param_0];
	ld.param.u64 	%rd4, [_Z18per_element_kernelPlS_S_ll_param_1];
	ld.param.u64 	%rd5, [_Z18per_element_kernelPlS_S_ll_param_2];
	ld.param.u64 	%rd6, [_Z18per_element_kernelPlS_S_ll_param_3];
	ld.param.u64 	%rd8, [_Z18per_element_kernelPlS_S_ll_param_4];
	mov.u32 	%r1, %ctaid.x;
	mov.u32 	%r2, %ntid.x;
	mov.u32 	%r3, %tid.x;
	mad.lo.s32 	%r4, %r1, %r2, %r3;
	mov.u32 	%r5, %ctaid.y;
	mov.u32 	%r6, %ntid.y;
	mov.u32 	%r7, %tid.y;
	mad.lo.s32 	%r8, %r5, %r6, %r7;
	cvt.u64.u32 	%rd1, %r4;
	setp.le.s64 	%p1, %rd6, %rd1;
	cvt.u64.u32 	%rd2, %r8;
	setp.le.s64 	%p2, %rd8, %rd2;
	or.pred  	%p3, %p1, %p2;
	@%p3 bra 	$L__BB2_2;
	cvta.to.global.u64 	%rd9, %rd3;
	cvta.to.global.u64 	%rd10, %rd4;
	cvta.to.global.u64 	%rd11, %rd5;
	mad.lo.s64 	%rd12, %rd8, %rd1, %rd2;
	shl.b64 	%rd13, %rd12, 3;
	add.s64 	%rd14, %rd9, %rd13;
	ld.global.u64 	%rd15, [%rd14];
	mad.lo.s64 	%rd16, %rd6, %rd2, %rd1;
	shl.b64 	%rd17, %rd16, 3;
	add.s64 	%rd18, %rd10, %rd17;
	ld.global.u64 	%rd19, [%rd18];
	add.s64 	%rd20, %rd19, %rd15;
	sub.s64 	%rd21, %rd19, %rd15;
	mul.lo.s64 	%rd22, %rd20, %rd21;
	add.s64 	%rd23, %rd11, %rd13;
	st.global.u64 	[%rd23], %rd22;
$L__BB2_2:
	ret;

}


// ===== COMPILED SASS (sm_100) =====

	.target	sm_100

	.elftype	@"ET_EXEC"


//--------------------- .note.nv.tkinfo           --------------------------
	.section	.note.nv.tkinfo,"",@"SHT_NOTE"
	.sectionflags	@"SHF_NOTE_NV_TKINFO"
	.tkinfo
        /*0018*/ 	.word	0x00000002
        /*0030*/ 	.string	""
        /*0030*/ 	.string	"ptxas"
        /*0030*/ 	.string	"Cuda compilation tools, release 13.0, V13.0.88"
        /*0030*/ 	.string	"Build cuda_13.0.r13.0/compiler.36424714_0"
        /*0030*/ 	.string	"-arch sm_100 -m 64 "



//--------------------- .note.nv.cuinfo           --------------------------
	.section	.note.nv.cuinfo,"",@"SHT_NOTE"
	.sectionflags	@"SHF_NOTE_NV_CUINFO"
        /*0018*/ 	.short	0x0002
        /*001a*/ 	.short	0x0064
        /*001c*/ 	.short	0x0082
	.zero		2


//--------------------- .nv.info                  --------------------------
	.section	.nv.info,"",@"SHT_CUDA_INFO"
	.align	4


	//----- nvinfo : EIATTR_REGCOUNT
	.align		4
        /*0000*/ 	.byte	0x04, 0x2f
        /*0002*/ 	.short	(.L_1 - .L_0)
	.align		4
.L_0:
        /*0004*/ 	.word	index@(_Z21per_row_column_kernelPlS_S_ll)
        /*0008*/ 	.word	0x00000012


	//----- nvinfo : EIATTR_FRAME_SIZE
	.align		4
.L_1:
        /*000c*/ 	.byte	0x04, 0x11
        /*000e*/ 	.short	(.L_3 - .L_2)
	.align		4
.L_2:
        /*0010*/ 	.word	index@(_Z21per_row_column_kernelPlS_S_ll)
        /*0014*/ 	.word	0x00000000


	//----- nvinfo : EIATTR_REGCOUNT
	.align		4
.L_3:
        /*0018*/ 	.byte	0x04, 0x2f
        /*001a*/ 	.short	(.L_5 - .L_4)
	.align		4
.L_4:
        /*001c*/ 	.word	index@(_Z21per_column_row_kernelPlS_S_ll)
        /*0020*/ 	.word	0x00000012


	//----- nvinfo : EIATTR_FRAME_SIZE
	.align		4
.L_5:
        /*0024*/ 	.byte	0x04, 0x11
        /*0026*/ 	.short	(.L_7 - .L_6)
	.align		4
.L_6:
        /*0028*/ 	.word	index@(_Z21per_column_row_kernelPlS_S_ll)
        /*002c*/ 	.word	0x00000000


	//----- nvinfo : EIATTR_REGCOUNT
	.align		4
.L_7:
        /*0030*/ 	.byte	0x04, 0x2f
        /*0032*/ 	.short	(.L_9 - .L_8)
	.align		4
.L_8:
        /*0034*/ 	.word	index@(_Z18per_element_kernelPlS_S_ll)
        /*0038*/ 	.word	0x0000000e


	//----- nvinfo : EIATTR_FRAME_SIZE
	.align		4
.L_9:
        /*003c*/ 	.byte	0x04, 0x11
        /*003e*/ 	.short	(.L_11 - .L_10)
	.align		4
.L_10:
        /*0040*/ 	.word	index@(_Z18per_element_kernelPlS_S_ll)
        /*0044*/ 	.word	0x00000000


	//----- nvinfo : EIATTR_MIN_STACK_SIZE
	.align		4
.L_11:
        /*0048*/ 	.byte	0x04, 0x12
        /*004a*/ 	.short	(.L_13 - .L_12)
	.align		4
.L_12:
        /*004c*/ 	.word	index@(_Z18per_element_kernelPlS_S_ll)
        /*0050*/ 	.word	0x00000000


	//----- nvinfo : EIATTR_MIN_STACK_SIZE
	.align		4
.L_13:
        /*0054*/ 	.byte	0x04, 0x12
        /*0056*/ 	.short	(.L_15 - .L_14)
	.align		4
.L_14:
        /*0058*/ 	.word	index@(_Z21per_column_row_kernelPlS_S_ll)
        /*005c*/ 	.word	0x00000000


	//----- nvinfo : EIATTR_MIN_STACK_SIZE
	.align		4
.L_15:
        /*0060*/ 	.byte	0x04, 0x12
        /*0062*/ 	.short	(.L_17 - .L_16)
	.align		4
.L_16:
        /*0064*/ 	.word	index@(_Z21per_row_column_kernelPlS_S_ll)
        /*0068*/ 	.word	0x00000000
.L_17:


//--------------------- .nv.compat                --------------------------
	.section	.nv.compat,"",@"SHT_CUDA_COMPAT_INFO"
	.align	4
        /*0000*/ 	.byte	0x02, 0x09, 0x00, 0x00, 0x02, 0x02, 0x01, 0x00, 0x02, 0x05, 0x05, 0x00, 0x03, 0x07, 0x01, 0x01
        /*0010*/ 	.byte	0x02, 0x03, 0x00, 0x00, 0x02, 0x06, 0x01, 0x00, 0x04, 0x0b, 0x08, 0x00, 0x09, 0x00, 0x00, 0x00
        /*0020*/ 	.byte	0x00, 0x00, 0x00, 0x00


//--------------------- .nv.info._Z18per_element_kernelPlS_S_ll --------------------------
	.section	.nv.info._Z18per_element_kernelPlS_S_ll,"",@"SHT_CUDA_INFO"
	.sectionflags	@""
	.align	4


	//----- nvinfo : EIATTR_CUDA_API_VERSION
	.align		4
        /*0000*/ 	.byte	0x04, 0x37
        /*0002*/ 	.short	(.L_19 - .L_18)
.L_18:
        /*0004*/ 	.word	0x00000082


	//----- nvinfo : EIATTR_KPARAM_INFO
	.align		4
.L_19:
        /*0008*/ 	.byte	0x04, 0x17
        /*000a*/ 	.short	(.L_21 - .L_20)
.L_20:
        /*000c*/ 	.word	0x00000000
        /*0010*/ 	.short	0x0004
        /*0012*/ 	.short	0x0020
        /*0014*/ 	.byte	0x00, 0xf0, 0x21, 0x00


	//----- nvinfo : EIATTR_KPARAM_INFO
	.align		4
.L_21:
        /*0018*/ 	.byte	0x04, 0x17
        /*001a*/ 	.short	(.L_23 - .L_22)
.L_22:
        /*001c*/ 	.word	0x00000000
        /*0020*/ 	.short	0x0003
        /*0022*/ 	.short	0x0018
        /*0024*/ 	.byte	0x00, 0xf0, 0x21, 0x00


	//----- nvinfo : EIATTR_KPARAM_INFO
	.align		4
.L_23:
        /*0028*/ 	.byte	0x04, 0x17
        /*002a*/ 	.short	(.L_25 - .L_24)
.L_24:
        /*002c*/ 	.word	0x00000000
        /*0030*/ 	.short	0x0002
        /*0032*/ 	.short	0x0010
        /*0034*/ 	.byte	0x00, 0xf5, 0x21, 0x00


	//----- nvinfo : EIATTR_KPARAM_INFO
	.align		4
.L_25:
        /*0038*/ 	.byte	0x04, 0x17
        /*003a*/ 	.short	(.L_27 - .L_26)
.L_26:
        /*003c*/ 	.word	0x00000000
        /*0040*/ 	.short	0x0001
        /*0042*/ 	.short	0x0008
        /*0044*/ 	.byte	0x00, 0xf5, 0x21, 0x00


	//----- nvinfo : EIATTR_KPARAM_INFO
	.align		4
.L_27:
        /*0048*/ 	.byte	0x04, 0x17
        /*004a*/ 	.short	(.L_29 - .L_28)
.L_28:
        /*004c*/ 	.word	0x00000000
        /*0050*/ 	.short	0x0000
        /*0052*/ 	.short	0x0000
        /*0054*/ 	.byte	0x00, 0xf5, 0x21, 0x00


	//----- nvinfo : EIATTR_SPARSE_MMA_MASK
	.align		4
.L_29:
        /*0058*/ 	.byte	0x03, 0x50
        /*005a*/ 	.short	0x0000


	//----- nvinfo : EIATTR_MAXREG_COUNT
	.align		4
        /*005c*/ 	.byte	0x03, 0x1b
        /*005e*/ 	.short	0x00ff


	//----- nvinfo : EIATTR_MERCURY_ISA_VERSION
	.align		4
        /*0060*/ 	.byte	0x03, 0x5f
        /*0062*/ 	.short	0x0101


	//----- nvinfo : EIATTR_VRC_CTA_INIT_COUNT
	.align		4
        /*0064*/ 	.byte	0x02, 0x4a
	.zero		1
	.zero		1


	//----- nvinfo : EIATTR_EXIT_INSTR_OFFSETS
	.align		4
        /*0068*/ 	.byte	0x04, 0x1c
        /*006a*/ 	.short	(.L_31 - .L_30)


	//   ....[0]....
.L_30:
        /*006c*/ 	.word	0x000000f0


	//   ....[1]....
        /*0070*/ 	.word	0x000002c0


	//----- nvinfo : EIATTR_CBANK_PARAM_SIZE
	.align		4
.L_31:
        /*0074*/ 	.byte	0x03, 0x19
        /*0076*/ 	.short	0x0028


	//----- nvinfo : EIATTR_PARAM_CBANK
	.align		4
        /*0078*/ 	.byte	0x04, 0x0a
        /*007a*/ 	.short	(.L_33 - .L_32)
	.align		4
.L_32:
        /*007c*/ 	.word	index@(.nv.constant0._Z18per_element_kernelPlS_S_ll)
        /*0080*/ 	.short	0x0380
        /*0082*/ 	.short	0x0028


	//----- nvinfo : EIATTR_SW_WAR
	.align		4
.L_33:
        /*0084*/ 	.byte	0x04, 0x36
        /*0086*/ 	.short	(.L_35 - .L_34)
.L_34:
        /*0088*/ 	.word	0x00000008
.L_35:


//--------------------- .nv.info._Z21per_column_row_kernelPlS_S_ll --------------------------
	.section	.nv.info._Z21per_column_row_kernelPlS_S_ll,"",@"SHT_CUDA_INFO"
	.sectionflags	@""
	.align	4


	//----- nvinfo : EIATTR_CUDA_API_VERSION
	.align		4
        /*0000*/ 	.byte	0x04, 0x37
        /*0002*/ 	.short	(.L_37 - .L_36)
.L_36:
        /*0004*/ 	.word	0x00000082


	//----- nvinfo : EIATTR_KPARAM_INFO
	.align		4
.L_37:
        /*0008*/ 	.byte	0x04, 0x17
        /*000a*/ 	.short	(.L_39 - .L_38)
.L_38:
        /*000c*/ 	.word	0x00000000
        /*0010*/ 	.short	0x0004
        /*0012*/ 	.short	0x0020
        /*0014*/ 	.byte	0x00, 0xf0, 0x21, 0x00


	//----- nvinfo : EIATTR_KPARAM_INFO
	.align		4
.L_39:
        /*0018*/ 	.byte	0x04, 0x17
        /*001a*/ 	.short	(.L_41 - .L_40)
.L_40:
        /*001c*/ 	.word	0x00000000
        /*0020*/ 	.short	0x0003
        /*0022*/ 	.short	0x0018
        /*0024*/ 	.byte	0x00, 0xf0, 0x21, 0x00


	//----- nvinfo : EIATTR_KPARAM_INFO
	.align		4
.L_41:
        /*0028*/ 	.byte	0x04, 0x17
        /*002a*/ 	.short	(.L_43 - .L_42)
.L_42:
        /*002c*/ 	.word	0x00000000
        /*0030*/ 	.short	0x0002
        /*0032*/ 	.short	0x0010
        /*0034*/ 	.byte	0x00, 0xf5, 0x21, 0x00


	//----- nvinfo : EIATTR_KPARAM_INFO
	.align		4
.L_43:
        /*0038*/ 	.byte	0x04, 0x17
        /*003a*/ 	.short	(.L_45 - .L_44)
.L_44:
        /*003c*/ 	.word	0x00000000
        /*0040*/ 	.short	0x0001
        /*0042*/ 	.short	0x0008
        /*0044*/ 	.byte	0x00, 0xf5, 0x21, 0x00


	//----- nvinfo : EIATTR_KPARAM_INFO
	.align		4
.L_45:
        /*0048*/ 	.byte	0x04, 0x17
        /*004a*/ 	.short	(.L_47 - .L_46)
.L_46:
        /*004c*/ 	.word	0x00000000
        /*0050*/ 	.short	0x0000
        /*0052*/ 	.short	0x0000
        /*0054*/ 	.byte	0x00, 0xf5, 0x21, 0x00


	//----- nvinfo : EIATTR_SPARSE_MMA_MASK
	.align		4
.L_47:
        /*0058*/ 	.byte	0x03, 0x50
        /*005a*/ 	.short	0x0000


	//----- nvinfo : EIATTR_MAXREG_COUNT
	.align		4
        /*005c*/ 	.byte	0x03, 0x1b
        /*005e*/ 	.short	0x00ff


	//----- nvinfo : EIATTR_MERCURY_ISA_VERSION
	.align		4
        /*0060*/ 	.byte	0x03, 0x5f
        /*0062*/ 	.short	0x0101


	//----- nvinfo : EIATTR_VRC_CTA_INIT_COUNT
	.align		4
        /*0064*/ 	.byte	0x02, 0x4a
	.zero		1
	.zero		1


	//----- nvinfo : EIATTR_EXIT_INSTR_OFFSETS
	.align		4
        /*0068*/ 	.byte	0x04, 0x1c
        /*006a*/ 	.short	(.L_49 - .L_48)


	//   ....[0]....
.L_48:
        /*006c*/ 	.word	0x000000e0


	//   ....[1]....
        /*0070*/ 	.word	0x00000340


	//----- nvinfo : EIATTR_CBANK_PARAM_SIZE
	.align		4
.L_49:
        /*0074*/ 	.byte	0x03, 0x19
        /*0076*/ 	.short	0x0028


	//----- nvinfo : EIATTR_PARAM_CBANK
	.align		4
        /*0078*/ 	.byte	0x04, 0x0a
        /*007a*/ 	.short	(.L_51 - .L_50)
	.align		4
.L_50:
        /*007c*/ 	.word	index@(.nv.constant0._Z21per_column_row_kernelPlS_S_ll)
        /*0080*/ 	.short	0x0380
        /*0082*/ 	.short	0x0028


	//----- nvinfo : EIATTR_SW_WAR
	.align		4
.L_51:
        /*0084*/ 	.byte	0x04, 0x36
        /*0086*/ 	.short	(.L_53 - .L_52)
.L_52:
        /*0088*/ 	.word	0x00000008
.L_53:


//--------------------- .nv.info._Z21per_row_column_kernelPlS_S_ll --------------------------
	.section	.nv.info._Z21per_row_column_kernelPlS_S_ll,"",@"SHT_CUDA_INFO"
	.sectionflags	@""
	.align	4


	//----- nvinfo : EIATTR_CUDA_API_VERSION
	.align		4
        /*0000*/ 	.byte	0x04, 0x37
        /*0002*/ 	.short	(.L_55 - .L_54)
.L_54:
        /*0004*/ 	.word	0x00000082


	//----- nvinfo : EIATTR_KPARAM_INFO
	.align		4
.L_55:
        /*0008*/ 	.byte	0x04, 0x17
        /*000a*/ 	.short	(.L_57 - .L_56)
.L_56:
        /*000c*/ 	.word	0x00000000
        /*0010*/ 	.short	0x0004
        /*0012*/ 	.short	0x0020
        /*0014*/ 	.byte	0x00, 0xf0, 0x21, 0x00


	//----- nvinfo : EIATTR_KPARAM_INFO
	.align		4
.L_57:
        /*0018*/ 	.byte	0x04, 0x17
        /*001a*/ 	.short	(.L_59 - .L_58)
.L_58:
        /*001c*/ 	.word	0x00000000
        /*0020*/ 	.short	0x0003
        /*0022*/ 	.short	0x0018
        /*0024*/ 	.byte	0x00, 0xf0, 0x21, 0x00


	//----- nvinfo : EIATTR_KPARAM_INFO
	.align		4
.L_59:
        /*0028*/ 	.byte	0x04, 0x17
        /*002a*/ 	.short	(.L_61 - .L_60)
.L_60:
        /*002c*/ 	.word	0x00000000
        /*0030*/ 	.short	0x0002
        /*0032*/ 	.short	0x0010
        /*0034*/ 	.byte	0x00, 0xf5, 0x21, 0x00


	//----- nvinfo : EIATTR_KPARAM_INFO
	.align		4
.L_61:
        /*0038*/ 	.byte	0x04, 0x17
        /*003a*/ 	.short	(.L_63 - .L_62)
.L_62:
        /*003c*/ 	.word	0x00000000
        /*0040*/ 	.short	0x0001
        /*0042*/ 	.short	0x0008
        /*0044*/ 	.byte	0x00, 0xf5, 0x21, 0x00


	//----- nvinfo : EIATTR_KPARAM_INFO
	.align		4
.L_63:
        /*0048*/ 	.byte	0x04, 0x17
        /*004a*/ 	.short	(.L_65 - .L_64)
.L_64:
        /*004c*/ 	.word	0x00000000
        /*0050*/ 	.short	0x0000
        /*0052*/ 	.short	0x0000
        /*0054*/ 	.byte	0x00, 0xf5, 0x21, 0x00


	//----- nvinfo : EIATTR_SPARSE_MMA_MASK
	.align		4
.L_65:
        /*0058*/ 	.byte	0x03, 0x50
        /*005a*/ 	.short	0x0000


	//----- nvinfo : EIATTR_MAXREG_COUNT
	.align		4
        /*005c*/ 	.byte	0x03, 0x1b
        /*005e*/ 	.short	0x00ff


	//----- nvinfo : EIATTR_MERCURY_ISA_VERSION
	.align		4
        /*0060*/ 	.byte	0x03, 0x5f
        /*0062*/ 	.short	0x0101


	//----- nvinfo : EIATTR_VRC_CTA_INIT_COUNT
	.align		4
        /*0064*/ 	.byte	0x02, 0x4a
	.zero		1
	.zero		1


	//----- nvinfo : EIATTR_EXIT_INSTR_OFFSETS
	.align		4
        /*0068*/ 	.byte	0x04, 0x1c
        /*006a*/ 	.short	(.L_67 - .L_66)


	//   ....[0]....
.L_66:
        /*006c*/ 	.word	0x000000b0


	//   ....[1]....
        /*0070*/ 	.word	0x00000310


	//----- nvinfo : EIATTR_CBANK_PARAM_SIZE
	.align		4
.L_67:
        /*0074*/ 	.byte	0x03, 0x19
        /*0076*/ 	.short	0x0028


	//----- nvinfo : EIATTR_PARAM_CBANK
	.align		4
        /*0078*/ 	.byte	0x04, 0x0a
        /*007a*/ 	.short	(.L_69 - .L_68)
	.align		4
.L_68:
        /*007c*/ 	.word	index@(.nv.constant0._Z21per_row_column_kernelPlS_S_ll)
        /*0080*/ 	.short	0x0380
        /*0082*/ 	.short	0x0028


	//----- nvinfo : EIATTR_SW_WAR
	.align		4
.L_69:
        /*0084*/ 	.byte	0x04, 0x36
        /*0086*/ 	.short	(.L_71 - .L_70)
.L_70:
        /*0088*/ 	.word	0x00000008
.L_71:


//--------------------- .nv.callgraph             --------------------------
	.section	.nv.callgraph,"",@"SHT_CUDA_CALLGRAPH"
	.align	4
	.sectionentsize	8
	.align		4
        /*0000*/ 	.word	0x00000000
	.align		4
        /*0004*/ 	.word	0xffffffff
	.align		4
        /*0008*/ 	.word	0x00000000
	.align		4
        /*000c*/ 	.word	0xfffffffe
	.align		4
        /*0010*/ 	.word	0x00000000
	.align		4
        /*0014*/ 	.word	0xfffffffd
	.align		4
        /*0018*/ 	.word	0x00000000
	.align		4
        /*001c*/ 	.word	0xfffffffc


//--------------------- .text._Z18per_element_kernelPlS_S_ll --------------------------
	.section	.text._Z18per_element_kernelPlS_S_ll,"ax",@progbits
	.align	128
        .global         _Z18per_element_kernelPlS_S_ll
        .type           _Z18per_element_kernelPlS_S_ll,@function
        .size           _Z18per_element_kernelPlS_S_ll,(.L_x_5 - _Z18per_element_kernelPlS_S_ll)
        .other          _Z18per_element_kernelPlS_S_ll,@"STO_CUDA_ENTRY STV_DEFAULT"
_Z18per_element_kernelPlS_S_ll:
.text._Z18per_element_kernelPlS_S_ll:
[----:B------:R-:W-:Y:S01]  /*0000*/  LDC R1, c[0x0][0x37c] ;  /* 0x0000df00ff017b82 */ /* 0x000fe20000000800 */
[----:B------:R-:W0:Y:S07]  /*0010*/  S2R R5, SR_TID.Y ;  /* 0x0000000000057919 */ /* 0x000e2e0000002200 */
[----:B------:R-:W1:Y:S01]  /*0020*/  LDC R8, c[0x0][0x360] ;  /* 0x0000d800ff087b82 */ /* 0x000e620000000800 */
[----:B------:R-:W2:Y:S01]  /*0030*/  LDCU.64 UR6, c[0x0][0x3a0] ;  /* 0x00007400ff0677ac */ /* 0x000ea20008000a00 */
[----:B------:R-:W1:Y:S01]  /*0040*/  S2R R9, SR_TID.X ;  /* 0x0000000000097919 */ /* 0x000e620000002100 */
[----:B------:R-:W3:Y:S05]  /*0050*/  LDCU.64 UR8, c[0x0][0x398] ;  /* 0x00007300ff0877ac */ /* 0x000eea0008000a00 */
[----:B------:R-:W0:Y:S08]  /*0060*/  S2UR UR5, SR_CTAID.Y ;  /* 0x00000000000579c3 */ /* 0x000e300000002600 */
[----:B------:R-:W0:Y:S08]  /*0070*/  LDC R4, c[0x0][0x364] ;  /* 0x0000d900ff047b82 */ /* 0x000e300000000800 */
[----:B------:R-:W1:Y:S01]  /*0080*/  S2UR UR4, SR_CTAID.X ;  /* 0x00000000000479c3 */ /* 0x000e620000002500 */
[----:B0-----:R-:W-:-:S05]  /*0090*/  IMAD R4, R4, UR5, R5 ;  /* 0x0000000504047c24 */ /* 0x001fca000f8e0205 */
[----:B--2---:R-:W-:Y:S01]  /*00a0*/  ISETP.GE.U32.AND P1, PT, R4, UR6, PT ;  /* 0x0000000604007c0c */ /* 0x004fe2000bf26070 */
[----:B-1----:R-:W-:-:S03]  /*00b0*/  IMAD R8, R8, UR4, R9 ;  /* 0x0000000408087c24 */ /* 0x002fc6000f8e0209 */
[----:B------:R-:W-:Y:S02]  /*00c0*/  ISETP.GE.AND.EX P1, PT, RZ, UR7, PT, P1 ;  /* 0x00000007ff007c0c */ /* 0x000fe4000bf26310 */
[----:B---3--:R-:W-:-:S04]  /*00d0*/  ISETP.GE.U32.AND P0, PT, R8, UR8, PT ;  /* 0x0000000808007c0c */ /* 0x008fc8000bf06070 */
[----:B------:R-:W-:-:S13]  /*00e0*/  ISETP.GE.OR.EX P0, PT, RZ, UR9, P1, P0 ;  /* 0x00000009ff007c0c */ /* 0x000fda0008f06700 */
[----:B------:R-:W-:Y:S05]  /*00f0*/  @P0 EXIT ;  /* 0x000000000000094d */ /* 0x000fea0003800000 */
[----:B------:R-:W0:Y:S01]  /*0100*/  LDCU.128 UR12, c[0x0][0x380] ;  /* 0x00007000ff0c77ac */ /* 0x000e220008000c00 */
[----:B------:R-:W-:Y:S02]  /*0110*/  IMAD.MOV.U32 R5, RZ, RZ, RZ ;  /* 0x000000ffff057224 */ /* 0x000fe400078e00ff */
[----:B------:R-:W-:Y:S01]  /*0120*/  IMAD.MOV.U32 R9, RZ, RZ, RZ ;  /* 0x000000ffff097224 */ /* 0x000fe200078e00ff */
[----:B------:R-:W1:Y:S01]  /*0130*/  LDCU.64 UR4, c[0x0][0x358] ;  /* 0x00006b00ff0477ac */ /* 0x000e620008000a00 */
[----:B------:R-:W-:Y:S01]  /*0140*/  IMAD.WIDE.U32 R2, R8, UR6, R4 ;  /* 0x0000000608027c25 */ /* 0x000fe2000f8e0004 */
[----:B------:R-:W2:Y:S03]  /*0150*/  LDCU.64 UR10, c[0x0][0x390] ;  /* 0x00007200ff0a77ac */ /* 0x000ea60008000a00 */
[----:B------:R-:W-:-:S04]  /*0160*/  IMAD.WIDE.U32 R6, R4, UR8, R8 ;  /* 0x0000000804067c25 */ /* 0x000fc8000f8e0008 */
[----:B------:R-:W-:Y:S02]  /*0170*/  IMAD R9, R8, UR7, R3 ;  /* 0x0000000708097c24 */ /* 0x000fe4000f8e0203 */
[----:B------:R-:W-:Y:S02]  /*0180*/  IMAD.SHL.U32 R8, R2, 0x8, RZ ;  /* 0x0000000802087824 */ /* 0x000fe400078e00ff */
[----:B------:R-:W-:Y:S01]  /*0190*/  IMAD R5, R4, UR9, R7 ;  /* 0x0000000904057c24 */ /* 0x000fe2000f8e0207 */
[----:B------:R-:W-:Y:S02]  /*01a0*/  SHF.L.U64.HI R10, R2, 0x3, R9 ;  /* 0x00000003020a7819 */ /* 0x000fe40000010209 */
[----:B0-----:R-:W-:Y:S02]  /*01b0*/  LEA R4, P1, R6, UR14, 0x3 ;  /* 0x0000000e06047c11 */ /* 0x001fe4000f8218ff */
[----:B------:R-:W-:Y:S02]  /*01c0*/  IADD3 R2, P0, PT, R8, UR12, RZ ;  /* 0x0000000c08027c10 */ /* 0x000fe4000ff1e0ff */
[----:B------:R-:W-:-:S02]  /*01d0*/  LEA.HI.X R5, R6, UR15, R5, 0x3, P1 ;  /* 0x0000000f06057c11 */ /* 0x000fc400088f1c05 */
[----:B------:R-:W-:-:S04]  /*01e0*/  IADD3.X R3, PT, PT, R10, UR13, RZ, P0, !PT ;  /* 0x0000000d0a037c10 */ /* 0x000fc800087fe4ff */
[----:B-1----:R-:W3:Y:S04]  /*01f0*/  LDG.E.64 R4, desc[UR4][R4.64] ;  /* 0x0000000404047981 */ /* 0x002ee8000c1e1b00 */
[----:B------:R-:W3:Y:S02]  /*0200*/  LDG.E.64 R2, desc[UR4][R2.64] ;  /* 0x0000000402027981 */ /* 0x000ee4000c1e1b00 */
[CC--:B---3--:R-:W-:Y:S02]  /*0210*/  IADD3 R9, P0, PT, R2.reuse, R4.reuse, RZ ;  /* 0x0000000402097210 */ /* 0x0c8fe40007f1e0ff */
[----:B------:R-:W-:Y:S02]  /*0220*/  IADD3 R6, P1, PT, -R2, R4, RZ ;  /* 0x0000000402067210 */ /* 0x000fe40007f3e1ff */
[----:B------:R-:W-:-:S02]  /*0230*/  IADD3.X R7, PT, PT, R3, R5, RZ, P0, !PT ;  /* 0x0000000503077210 */ /* 0x000fc400007fe4ff */
[----:B--2---:R-:W-:Y:S01]  /*0240*/  IADD3 R8, P0, PT, R8, UR10, RZ ;  /* 0x0000000a08087c10 */ /* 0x004fe2000ff1e0ff */
[----:B------:R-:W-:Y:S02]  /*0250*/  IMAD.X R0, R5, 0x1, ~R3, P1 ;  /* 0x0000000105007824 */ /* 0x000fe400008e0e03 */
[-C--:B------:R-:W-:Y:S02]  /*0260*/  IMAD R11, R7, R6.reuse, RZ ;  /* 0x00000006070b7224 */ /* 0x080fe400078e02ff */
[----:B------:R-:W-:-:S04]  /*0270*/  IMAD.WIDE.U32 R6, R9, R6, RZ ;  /* 0x0000000609067225 */ /* 0x000fc800078e00ff */
[----:B------:R-:W-:Y:S01]  /*0280*/  IMAD R11, R0, R9, R11 ;  /* 0x00000009000b7224 */ /* 0x000fe200078e020b */
[----:B------:R-:W-:-:S04]  /*0290*/  IADD3.X R9, PT, PT, R10, UR11, RZ, P0, !PT ;  /* 0x0000000b0a097c10 */ /* 0x000fc800087fe4ff */
[----:B------:R-:W-:-:S05]  /*02a0*/  IADD3 R7, PT, PT, R7, R11, RZ ;  /* 0x0000000b07077210 */ /* 0x000fca0007ffe0ff */
[----:B------:R-:W-:Y:S01]  /*02b0*/  STG.E.64 desc[UR4][R8.64], R6 ;  /* 0x0000000608007986 */ /* 0x000fe2000c101b04 */
[----:B------:R-:W-:Y:S05]  /*02c0*/  EXIT ;  /* 0x000000000000794d */ /* 0x000fea0003800000 */
.L_x_0:
[----:B------:R-:W-:-:S00]  /*02d0*/  BRA `(.L_x_0) ;  /* 0xfffffffc00fc7947 */ /* 0x000fc0000383ffff */
[----:B------:R-:W-:-:S00]  /*02e0*/  NOP ;  /* 0x0000000000007918 */ /* 0x000fc00000000000 */
        /* <DEDUP_REMOVED lines=9> */
.L_x_5:


//--------------------- .text._Z21per_column_row_kernelPlS_S_ll --------------------------
	.section	.text._Z21per_column_row_kernelPlS_S_ll,"ax",@progbits
	.align	128
        .global         _Z21per_column_row_kernelPlS_S_ll
        .type           _Z21per_column_row_kernelPlS_S_ll,@function
        .size           _Z21per_column_row_kernelPlS_S_ll,(.L_x_6 - _Z21per_column_row_kernelPlS_S_ll)
        .other          _Z21per_column_row_kernelPlS_S_ll,@"STO_CUDA_ENTRY STV_DEFAULT"
_Z21per_column_row_kernelPlS_S_ll:
.text._Z21per_column_row_kernelPlS_S_ll:
[----:B------:R-:W-:Y:S01]  /*0000*/  LDC R1, c[0x0][0x37c] ;  /* 0x0000df00ff017b82 */ /* 0x000fe20000000800 */
[----:B------:R-:W0:Y:S07]  /*0010*/  S2R R5, SR_TID.X ;  /* 0x0000000000057919 */ /* 0x000e2e0000002100 */
[----:B------:R-:W0:Y:S01]  /*0020*/  S2UR UR4, SR_CTAID.X ;  /* 0x00000000000479c3 */ /* 0x000e220000002500 */
[----:B------:R-:W1:Y:S01]  /*0030*/  LDCU.64 UR8, c[0x0][0x3a0] ;  /* 0x00007400ff0877ac */ /* 0x000e620008000a00 */
[----:B------:R-:W2:Y:S06]  /*0040*/  S2R R7, SR_TID.Y ;  /* 0x0000000000077919 */ /* 0x000eac0000002200 */
[----:B------:R-:W0:Y:S01]  /*0050*/  LDC R0, c[0x0][0x360] ;  /* 0x0000d800ff007b82 */ /* 0x000e220000000800 */
[----:B------:R-:W2:Y:S07]  /*0060*/  LDCU UR5, c[0x0][0x364] ;  /* 0x00006c80ff0577ac */ /* 0x000eae0008000800 */
[----:B------:R-:W3:Y:S01]  /*0070*/  LDC.64 R2, c[0x0][0x398] ;  /* 0x0000e600ff027b82 */ /* 0x000ee20000000a00 */
[----:B0-----:R-:W-:-:S04]  /*0080*/  IMAD R0, R0, UR4, R5 ;  /* 0x0000000400007c24 */ /* 0x001fc8000f8e0205 */
[----:B--2---:R-:W-:Y:S01]  /*0090*/  IMAD R0, R0, UR5, R7 ;  /* 0x0000000500007c24 */ /* 0x004fe2000f8e0207 */
[----:B---3--:R-:W-:-:S04]  /*00a0*/  ISETP.GE.U32.AND P0, PT, R2, 0x1, PT ;  /* 0x000000010200780c */ /* 0x008fc80003f06070 */
[----:B-1----:R-:W-:Y:S02]  /*00b0*/  ISETP.GE.U32.AND P1, PT, R0, UR8, PT ;  /* 0x0000000800007c0c */ /* 0x002fe4000bf26070 */
[----:B------:R-:W-:-:S04]  /*00c0*/  ISETP.GE.AND.EX P0, PT, R3, RZ, PT, P0 ;  /* 0x000000ff0300720c */ /* 0x000fc80003f06300 */
[----:B------:R-:W-:-:S13]  /*00d0*/  ISETP.GE.OR.EX P0, PT, RZ, UR9, !P0, P1 ;  /* 0x00000009ff007c0c */ /* 0x000fda000c706710 */
[----:B------:R-:W-:Y:S05]  /*00e0*/  @P0 EXIT ;  /* 0x000000000000094d */ /* 0x000fea0003800000 */
[----:B------:R-:W-:Y:S01]  /*00f0*/  CS2R R4, SRZ ;  /* 0x0000000000047805 */ /* 0x000fe2000001ff00 */
[----:B------:R-:W0:Y:S01]  /*0100*/  LDCU.64 UR6, c[0x0][0x358] ;  /* 0x00006b00ff0677ac */ /* 0x000e220008000a00 */
[----:B------:R-:W1:Y:S01]  /*0110*/  LDCU.64 UR10, c[0x0][0x390] ;  /* 0x00007200ff0a77ac */ /* 0x000e620008000a00 */
[----:B------:R-:W2:Y:S01]  /*0120*/  LDCU.128 UR12, c[0x0][0x380] ;  /* 0x00007000ff0c77ac */ /* 0x000ea20008000c00 */
[----:B------:R-:W-:-:S05]  /*0130*/  UMOV UR4, URZ ;  /* 0x000000ff00047c82 */ /* 0x000fca0008000000 */
.L_x_1:
[----:B---3--:R-:W-:Y:S02]  /*0140*/  IMAD R9, R5, UR8, RZ ;  /* 0x0000000805097c24 */ /* 0x008fe4000f8e02ff */
[----:B------:R-:W-:Y:S02]  /*0150*/  IMAD.MOV.U32 R6, RZ, RZ, R0 ;  /* 0x000000ffff067224 */ /* 0x000fe400078e0000 */
[----:B------:R-:W-:Y:S02]  /*0160*/  IMAD.MOV.U32 R7, RZ, RZ, RZ ;  /* 0x000000ffff077224 */ /* 0x000fe400078e00ff */
[C---:B------:R-:W-:Y:S02]  /*0170*/  IMAD R11, R4.reuse, UR9, R9 ;  /* 0x00000009040b7c24 */ /* 0x040fe4000f8e0209 */
[----:B------:R-:W-:-:S04]  /*0180*/  IMAD.WIDE.U32 R6, R4, UR8, R6 ;  /* 0x0000000804067c25 */ /* 0x000fc8000f8e0006 */
[----:B------:R-:W-:-:S04]  /*0190*/  IMAD.WIDE.U32 R8, R0, R2, R4 ;  /* 0x0000000200087225 */ /* 0x000fc800078e0004 */
[----:B------:R-:W-:Y:S01]  /*01a0*/  IMAD.IADD R11, R7, 0x1, R11 ;  /* 0x00000001070b7824 */ /* 0x000fe200078e020b */
[----:B--2---:R-:W-:Y:S01]  /*01b0*/  LEA R10, P1, R8, UR14, 0x3 ;  /* 0x0000000e080a7c11 */ /* 0x004fe2000f8218ff */
[----:B------:R-:W-:Y:S02]  /*01c0*/  IMAD.SHL.U32 R12, R6, 0x8, RZ ;  /* 0x00000008060c7824 */ /* 0x000fe400078e00ff */
[----:B------:R-:W-:Y:S01]  /*01d0*/  IMAD R7, R0, R3, R9 ;  /* 0x0000000300077224 */ /* 0x000fe200078e0209 */
[----:B------:R-:W-:Y:S02]  /*01e0*/  SHF.L.U64.HI R14, R6, 0x3, R11 ;  /* 0x00000003060e7819 */ /* 0x000fe4000001020b */
[----:B------:R-:W-:Y:S02]  /*01f0*/  IADD3 R6, P0, PT, R12, UR12, RZ ;  /* 0x0000000c0c067c10 */ /* 0x000fe4000ff1e0ff */
[----:B------:R-:W-:Y:S02]  /*0200*/  LEA.HI.X R11, R8, UR15, R7, 0x3, P1 ;  /* 0x0000000f080b7c11 */ /* 0x000fe400088f1c07 */
[----:B------:R-:W-:-:S03]  /*0210*/  IADD3.X R7, PT, PT, R14, UR13, RZ, P0, !PT ;  /* 0x0000000d0e077c10 */ /* 0x000fc600087fe4ff */
[----:B0-----:R-:W2:Y:S04]  /*0220*/  LDG.E.64 R8, desc[UR6][R10.64] ;  /* 0x000000060a087981 */ /* 0x001ea8000c1e1b00 */
[----:B------:R-:W2:Y:S01]  /*0230*/  LDG.E.64 R6, desc[UR6][R6.64] ;  /* 0x0000000606067981 */ /* 0x000ea2000c1e1b00 */
[----:B------:R-:W-:Y:S01]  /*0240*/  UIADD3 UR4, UPT, UPT, UR4, 0x1, URZ ;  /* 0x0000000104047890 */ /* 0x000fe2000fffe0ff */
[CC--:B--2---:R-:W-:Y:S02]  /*0250*/  IADD3 R13, P0, PT, R6.reuse, R8.reuse, RZ ;  /* 0x00000008060d7210 */ /* 0x0c4fe40007f1e0ff */
[----:B------:R-:W-:Y:S02]  /*0260*/  IADD3 R8, P1, PT, -R6, R8, RZ ;  /* 0x0000000806087210 */ /* 0x000fe40007f3e1ff */
[----:B------:R-:W-:-:S02]  /*0270*/  IADD3.X R15, PT, PT, R7, R9, RZ, P0, !PT ;  /* 0x00000009070f7210 */ /* 0x000fc400007fe4ff */
[----:B-1----:R-:W-:Y:S01]  /*0280*/  IADD3 R12, P0, PT, R12, UR10, RZ ;  /* 0x0000000a0c0c7c10 */ /* 0x002fe2000ff1e0ff */
[----:B------:R-:W-:Y:S02]  /*0290*/  IMAD.X R4, R9, 0x1, ~R7, P1 ;  /* 0x0000000109047824 */ /* 0x000fe400008e0e07 */
[-C--:B------:R-:W-:Y:S02]  /*02a0*/  IMAD R15, R15, R8.reuse, RZ ;  /* 0x000000080f0f7224 */ /* 0x080fe400078e02ff */
[----:B------:R-:W-:-:S04]  /*02b0*/  IMAD.WIDE.U32 R8, R13, R8, RZ ;  /* 0x000000080d087225 */ /* 0x000fc800078e00ff */
[----:B------:R-:W-:Y:S01]  /*02c0*/  IMAD R15, R4, R13, R15 ;  /* 0x0000000d040f7224 */ /* 0x000fe200078e020f */
[----:B------:R-:W-:Y:S02]  /*02d0*/  IADD3.X R13, PT, PT, R14, UR11, RZ, P0, !PT ;  /* 0x0000000b0e0d7c10 */ /* 0x000fe400087fe4ff */
[----:B------:R-:W-:Y:S01]  /*02e0*/  ISETP.LE.U32.AND P0, PT, R2, UR4, PT ;  /* 0x0000000402007c0c */ /* 0x000fe2000bf03070 */
[----:B------:R-:W-:Y:S01]  /*02f0*/  IMAD.IADD R9, R9, 0x1, R15 ;  /* 0x0000000109097824 */ /* 0x000fe200078e020f */
[----:B------:R-:W-:Y:S02]  /*0300*/  MOV R4, UR4 ;  /* 0x0000000400047c02 */ /* 0x000fe40008000f00 */
[----:B------:R-:W-:Y:S02]  /*0310*/  ISETP.GE.U32.AND.EX P0, PT, RZ, R3, PT, P0 ;  /* 0x00000003ff00720c */ /* 0x000fe40003f06100 */
[----:B------:R3:W-:Y:S11]  /*0320*/  STG.E.64 desc[UR6][R12.64], R8 ;  /* 0x000000080c007986 */ /* 0x0007f6000c101b06 */
[----:B------:R-:W-:Y:S05]  /*0330*/  @!P0 BRA `(.L_x_1) ;  /* 0xfffffffc00808947 */ /* 0x000fea000383ffff */
[----:B------:R-:W-:Y:S05]  /*0340*/  EXIT ;  /* 0x000000000000794d */ /* 0x000fea0003800000 */
.L_x_2:
        /* <DEDUP_REMOVED lines=11> */
.L_x_6:


//--------------------- .text._Z21per_row_column_kernelPlS_S_ll --------------------------
	.section	.text._Z21per_row_column_kernelPlS_S_ll,"ax",@progbits
	.align	128
        .global         _Z21per_row_column_kernelPlS_S_ll
        .type           _Z21per_row_column_kernelPlS_S_ll,@function
        .size           _Z21per_row_column_kernelPlS_S_ll,(.L_x_7 - _Z21per_row_column_kernelPlS_S_ll)
        .other          _Z21per_row_column_kernelPlS_S_ll,@"STO_CUDA_ENTRY STV_DEFAULT"
_Z21per_row_column_kernelPlS_S_ll:
.text._Z21per_row_column_kernelPlS_S_ll:
[----:B------:R-:W-:Y:S01]  /*0000*/  LDC R1, c[0x0][0x37c] ;  /* 0x0000df00ff017b82 */ /* 0x000fe20000000800 */
[----:B------:R-:W0:Y:S07]  /*0010*/  S2R R5, SR_TID.X ;  /* 0x0000000000057919 */ /* 0x000e2e0000002100 */
[----:B------:R-:W0:Y:S01]  /*0020*/  S2UR UR4, SR_CTAID.X ;  /* 0x00000000000479c3 */ /* 0x000e220000002500 */
[----:B------:R-:W1:Y:S07]  /*0030*/  LDCU.64 UR8, c[0x0][0x398] ;  /* 0x00007300ff0877ac */ /* 0x000e6e0008000a00 */
[----:B------:R-:W0:Y:S08]  /*0040*/  LDC R0, c[0x0][0x360] ;  /* 0x0000d800ff007b82 */ /* 0x000e300000000800 */
[----:B------:R-:W2:Y:S01]  /*0050*/  LDC.64 R2, c[0x0][0x3a0] ;  /* 0x0000e800ff027b82 */ /* 0x000ea20000000a00 */
[----:B0-----:R-:W-:-:S05]  /*0060*/  IMAD R0, R0, UR4, R5 ;  /* 0x0000000400007c24 */ /* 0x001fca000f8e0205 */
[----:B-1----:R-:W-:Y:S02]  /*0070*/  ISETP.GE.U32.AND P0, PT, R0, UR8, PT ;  /* 0x0000000800007c0c */ /* 0x002fe4000bf06070 */
[----:B--2---:R-:W-:-:S04]  /*0080*/  ISETP.GE.U32.AND P1, PT, R2, 0x1, PT ;  /* 0x000000010200780c */ /* 0x004fc80003f26070 */
        /* <DEDUP_REMOVED lines=8> */
.L_x_3:
[----:B------:R-:W-:Y:S02]  /*0110*/  IMAD R11, R5, UR8, RZ ;  /* 0x00000008050b7c24 */ /* 0x000fe4000f8e02ff */
[----:B---3--:R-:W-:Y:S02]  /*0120*/  IMAD.MOV.U32 R8, RZ, RZ, R0 ;  /* 0x000000ffff087224 */ /* 0x008fe400078e0000 */
[----:B------:R-:W-:Y:S02]  /*0130*/  IMAD.MOV.U32 R9, RZ, RZ, RZ ;  /* 0x000000ffff097224 */ /* 0x000fe400078e00ff */
[----:B------:R-:W-:-:S04]  /*0140*/  IMAD.WIDE.U32 R6, R0, R2, R4 ;  /* 0x0000000200067225 */ /* 0x000fc800078e0004 */
[C---:B------:R-:W-:Y:S02]  /*0150*/  IMAD R13, R4.reuse, UR9, R11 ;  /* 0x00000009040d7c24 */ /* 0x040fe4000f8e020b */
[----:B------:R-:W-:-:S04]  /*0160*/  IMAD.WIDE.U32 R8, R4, UR8, R8 ;  /* 0x0000000804087c25 */ /* 0x000fc8000f8e0008 */
[----:B------:R-:W-:Y:S01]  /*0170*/  IMAD R11, R0, R3, R7 ;  /* 0x00000003000b7224 */ /* 0x000fe200078e0207 */
[----:B--2---:R-:W-:Y:S01]  /*0180*/  LEA R10, P1, R8, UR14, 0x3 ;  /* 0x0000000e080a7c11 */ /* 0x004fe2000f8218ff */
[C---:B------:R-:W-:Y:S02]  /*0190*/  IMAD.SHL.U32 R12, R6.reuse, 0x8, RZ ;  /* 0x00000008060c7824 */ /* 0x040fe400078e00ff */
[----:B------:R-:W-:Y:S01]  /*01a0*/  IMAD.IADD R7, R9, 0x1, R13 ;  /* 0x0000000109077824 */ /* 0x000fe200078e020d */
        /* <DEDUP_REMOVED lines=23> */
.L_x_4:
        /* <DEDUP_REMOVED lines=14> */
.L_x_7:


//--------------------- .nv.shared.reserved.0     --------------------------
	.section	.nv.shared.reserved.0,"aw",@nobits
	.weak		__nv_reservedSMEM_offset_0_alias
	.size		__nv_reservedSMEM_offset_0_alias, 0, 64
	.other		__nv_reservedSMEM_offset_0_alias,@"STO_CUDA_RESERVED_SHARED STV_DEFAULT"
__nv_reservedSMEM_offset_0_alias:
	.zero		0
	.zero		64


//--------------------- .nv.constant0._Z18per_element_kernelPlS_S_ll --------------------------
	.section	.nv.constant0._Z18per_element_kernelPlS_S_ll,"a",@progbits
	.sectionflags	@""
	.align	4
.nv.constant0._Z18per_element_kernelPlS_S_ll:
	.zero		936


//--------------------- .nv.constant0._Z21per_column_row_kernelPlS_S_ll --------------------------
	.section	.nv.constant0._Z21per_column_row_kernelPlS_S_ll,"a",@progbits
	.sectionflags	@""
	.align	4
.nv.constant0._Z21per_column_row_kernelPlS_S_ll:
	.zero		936


//--------------------- .nv.constant0._Z21per_row_column_kernelPlS_S_ll --------------------------
	.section	.nv.constant0._Z21per_row_column_kernelPlS_S_ll,"a",@progbits
	.sectionflags	@""
	.align	4
.nv.constant0._Z21per_row_column_kernelPlS_S_ll:
	.zero		936


//--------------------- SYMBOLS --------------------------

	.type		.nv.reservedSmem.offset0,@object
	.size		.nv.reservedSmem.offset0,0x4
